	.headerflags	@"EF_CUDA_TEXMODE_UNIFIED EF_CUDA_64BIT_ADDRESS EF_CUDA_ACCELERATORS EF_CUDA_SM90 EF_CUDA_VIRTUAL_SM(EF_CUDA_SM90)"
	.elftype	@"ET_EXEC"


//--------------------- .nv.info                  --------------------------
	.section	.nv.info,"",@"SHT_CUDA_INFO"
	.align	4


	//----- nvinfo : EIATTR_REGCOUNT
	.align		4
        /*0000*/ 	.byte	0x04, 0x2f
        /*0002*/ 	.short	(.L_3 - .L_2)
	.align		4
.L_2:
        /*0004*/ 	.word	index@(triton_poi_fused__native_batch_norm_legit_no_training_add_9)
        /*0008*/ 	.word	0x00000020


	//----- nvinfo : EIATTR_MIN_STACK_SIZE
	.align		4
.L_3:
        /*000c*/ 	.byte	0x04, 0x12
        /*000e*/ 	.short	(.L_5 - .L_4)
	.align		4
.L_4:
        /*0010*/ 	.word	index@(triton_poi_fused__native_batch_norm_legit_no_training_add_9)
        /*0014*/ 	.word	0x00000000


	//----- nvinfo : EIATTR_FRAME_SIZE
	.align		4
.L_5:
        /*0018*/ 	.byte	0x04, 0x11
        /*001a*/ 	.short	(.L_7 - .L_6)
	.align		4
.L_6:
        /*001c*/ 	.word	index@(triton_poi_fused__native_batch_norm_legit_no_training_add_9)
        /*0020*/ 	.word	0x00000000


	//----- nvinfo : EIATTR_MIN_STACK_SIZE
	.align		4
.L_7:
        /*0024*/ 	.byte	0x04, 0x12
        /*0026*/ 	.short	(.L_9 - .L_8)
	.align		4
.L_8:
        /*0028*/ 	.word	index@(triton_poi_fused__native_batch_norm_legit_no_training_add_9)
        /*002c*/ 	.word	0x00000000
.L_9:


//--------------------- .nv.info.triton_poi_fused__native_batch_norm_legit_no_training_add_9 --------------------------
	.section	.nv.info.triton_poi_fused__native_batch_norm_legit_no_training_add_9,"",@"SHT_CUDA_INFO"
	.sectionflags	@""
	.align	4


	//----- nvinfo : EIATTR_CUDA_API_VERSION
	.align		4
        /*0000*/ 	.byte	0x04, 0x37
        /*0002*/ 	.short	(.L_11 - .L_10)
.L_10:
        /*0004*/ 	.word	0x0000007c


	//----- nvinfo : EIATTR_KPARAM_INFO
	.align		4
.L_11:
        /*0008*/ 	.byte	0x04, 0x17
        /*000a*/ 	.short	(.L_13 - .L_12)
.L_12:
        /*000c*/ 	.word	0x00000000
        /*0010*/ 	.short	0x0008
        /*0012*/ 	.short	0x003c
        /*0014*/ 	.byte	0x00, 0xf0, 0x11, 0x00


	//----- nvinfo : EIATTR_KPARAM_INFO
	.align		4
.L_13:
        /*0018*/ 	.byte	0x04, 0x17
        /*001a*/ 	.short	(.L_15 - .L_14)
.L_14:
        /*001c*/ 	.word	0x00000000
        /*0020*/ 	.short	0x0007
        /*0022*/ 	.short	0x0038
        /*0024*/ 	.byte	0x00, 0xf0, 0x11, 0x00


	//----- nvinfo : EIATTR_KPARAM_INFO
	.align		4
.L_15:
        /*0028*/ 	.byte	0x04, 0x17
        /*002a*/ 	.short	(.L_17 - .L_16)
.L_16:
        /*002c*/ 	.word	0x00000000
        /*0030*/ 	.short	0x0006
        /*0032*/ 	.short	0x0030
        /*0034*/ 	.byte	0x00, 0xf4, 0x21, 0x00


	//----- nvinfo : EIATTR_KPARAM_INFO
	.align		4
.L_17:
        /*0038*/ 	.byte	0x04, 0x17
        /*003a*/ 	.short	(.L_19 - .L_18)
.L_18:
        /*003c*/ 	.word	0x00000000
        /*0040*/ 	.short	0x0005
        /*0042*/ 	.short	0x0028
        /*0044*/ 	.byte	0x00, 0xf4, 0x21, 0x00


	//----- nvinfo : EIATTR_KPARAM_INFO
	.align		4
.L_19:
        /*0048*/ 	.byte	0x04, 0x17
        /*004a*/ 	.short	(.L_21 - .L_20)
.L_20:
        /*004c*/ 	.word	0x00000000
        /*0050*/ 	.short	0x0004
        /*0052*/ 	.short	0x0020
        /*0054*/ 	.byte	0x00, 0xf4, 0x21, 0x00


	//----- nvinfo : EIATTR_KPARAM_INFO
	.align		4
.L_21:
        /*0058*/ 	.byte	0x04, 0x17
        /*005a*/ 	.short	(.L_23 - .L_22)
.L_22:
        /*005c*/ 	.word	0x00000000
        /*0060*/ 	.short	0x0003
        /*0062*/ 	.short	0x0018
        /*0064*/ 	.byte	0x00, 0xf4, 0x21, 0x00


	//----- nvinfo : EIATTR_KPARAM_INFO
	.align		4
.L_23:
        /*0068*/ 	.byte	0x04, 0x17
        /*006a*/ 	.short	(.L_25 - .L_24)
.L_24:
        /*006c*/ 	.word	0x00000000
        /*0070*/ 	.short	0x0002
        /*0072*/ 	.short	0x0010
        /*0074*/ 	.byte	0x00, 0xf4, 0x21, 0x00


	//----- nvinfo : EIATTR_KPARAM_INFO
	.align		4
.L_25:
        /*0078*/ 	.byte	0x04, 0x17
        /*007a*/ 	.short	(.L_27 - .L_26)
.L_26:
        /*007c*/ 	.word	0x00000000
        /*0080*/ 	.short	0x0001
        /*0082*/ 	.short	0x0008
        /*0084*/ 	.byte	0x00, 0xf4, 0x21, 0x00


	//----- nvinfo : EIATTR_KPARAM_INFO
	.align		4
.L_27:
        /*0088*/ 	.byte	0x04, 0x17
        /*008a*/ 	.short	(.L_29 - .L_28)
.L_28:
        /*008c*/ 	.word	0x00000000
        /*0090*/ 	.short	0x0000
        /*0092*/ 	.short	0x0000
        /*0094*/ 	.byte	0x00, 0xf4, 0x21, 0x00


	//----- nvinfo : EIATTR_SPARSE_MMA_MASK
	.align		4
.L_29:
        /*0098*/ 	.byte	0x03, 0x50
        /*009a*/ 	.short	0x0000


	//----- nvinfo : EIATTR_MAXREG_COUNT
	.align		4
        /*009c*/ 	.byte	0x03, 0x1b
        /*009e*/ 	.short	0x00ff


	//----- nvinfo : EIATTR_EXIT_INSTR_OFFSETS
	.align		4
        /*00a0*/ 	.byte	0x04, 0x1c
        /*00a2*/ 	.short	(.L_31 - .L_30)


	//   ....[0]....
.L_30:
        /*00a4*/ 	.word	0x00000bb0


	//   ....[1]....
        /*00a8*/ 	.word	0x00000c00


	//----- nvinfo : EIATTR_REQNTID
	.align		4
.L_31:
        /*00ac*/ 	.byte	0x04, 0x10
        /*00ae*/ 	.short	(.L_33 - .L_32)
.L_32:
        /*00b0*/ 	.word	0x00000080
        /*00b4*/ 	.word	0x00000001
        /*00b8*/ 	.word	0x00000001


	//----- nvinfo : EIATTR_CBANK_PARAM_SIZE
	.align		4
.L_33:
        /*00bc*/ 	.byte	0x03, 0x19
        /*00be*/ 	.short	0x0040


	//----- nvinfo : EIATTR_PARAM_CBANK
	.align		4
        /*00c0*/ 	.byte	0x04, 0x0a
        /*00c2*/ 	.short	(.L_35 - .L_34)
	.align		4
.L_34:
        /*00c4*/ 	.word	index@(.nv.constant0.triton_poi_fused__native_batch_norm_legit_no_training_add_9)
        /*00c8*/ 	.short	0x0210
        /*00ca*/ 	.short	0x0040


	//----- nvinfo : EIATTR_SW_WAR
	.align		4
.L_35:
        /*00cc*/ 	.byte	0x04, 0x36
        /*00ce*/ 	.short	(.L_37 - .L_36)
.L_36:
        /*00d0*/ 	.word	0x00000008
.L_37:


//--------------------- .nv.callgraph             --------------------------
	.section	.nv.callgraph,"",@"SHT_CUDA_CALLGRAPH"
	.align	4
	.sectionentsize	8
	.align		4
        /*0000*/ 	.word	0x00000000
	.align		4
        /*0004*/ 	.word	0xffffffff
	.align		4
        /*0008*/ 	.word	0x00000000
	.align		4
        /*000c*/ 	.word	0xfffffffe
	.align		4
        /*0010*/ 	.word	0x00000000
	.align		4
        /*0014*/ 	.word	0xfffffffd
	.align		4
        /*0018*/ 	.word	0x00000000
	.align		4
        /*001c*/ 	.word	0xfffffffc


//--------------------- .nv.constant4             --------------------------
	.section	.nv.constant4,"a",@progbits
	.align	8
	.align		8
.nv.constant4:
        /*0000*/ 	.dword	_$_str
	.align		8
        /*0008*/ 	.dword	_$_str_$_2


//--------------------- .text.triton_poi_fused__native_batch_norm_legit_no_training_add_9 --------------------------
	.section	.text.triton_poi_fused__native_batch_norm_legit_no_training_add_9,"ax",@progbits
	.sectionflags	@"SHF_BARRIERS=1"
	.align	128
        .global         triton_poi_fused__native_batch_norm_legit_no_training_add_9
        .type           triton_poi_fused__native_batch_norm_legit_no_training_add_9,@function
        .size           triton_poi_fused__native_batch_norm_legit_no_training_add_9,(.L_x_1 - triton_poi_fused__native_batch_norm_legit_no_training_add_9)
        .other          triton_poi_fused__native_batch_norm_legit_no_training_add_9,@"STO_CUDA_ENTRY STV_DEFAULT"
triton_poi_fused__native_batch_norm_legit_no_training_add_9:
.text.triton_poi_fused__native_batch_norm_legit_no_training_add_9:
[----:B------:R-:W0:Y:S01]  /*0000*/  LDC R1, c[0x0][0x28] ;  /* 0x00000a00ff017b82 */ /* 0x000e220000000800 */
[----:B------:R-:W1:Y:S07]  /*0010*/  S2R R0, SR_TID.X ;  /* 0x0000000000007919 */ /* 0x000e6e0000002100 */
[----:B------:R-:W2:Y:S01]  /*0020*/  LDC.64 R12, c[0x0][0x220] ;  /* 0x00008800ff0c7b82 */ /* 0x000ea20000000a00 */
[----:B------:R-:W-:Y:S02]  /*0030*/  CS2R R4, SRZ ;  /* 0x0000000000047805 */ /* 0x000fe4000001ff00 */
[----:B------:R-:W-:Y:S01]  /*0040*/  CS2R R6, SRZ ;  /* 0x0000000000067805 */ /* 0x000fe2000001ff00 */
[----:B------:R-:W3:Y:S01]  /*0050*/  S2R R2, SR_CTAID.X ;  /* 0x0000000000027919 */ /* 0x000ee20000002500 */
[----:B------:R-:W-:Y:S01]  /*0060*/  ULDC.64 UR6, c[0x0][0x208] ;  /* 0x0000820000067ab9 */ /* 0x000fe20000000a00 */
[----:B------:R-:W4:Y:S02]  /*0070*/  S2R R8, SR_CTAID.Y ;  /* 0x0000000000087919 */ /* 0x000f240000002600 */
[----:B------:R-:W5:Y:S08]  /*0080*/  LDC.64 R16, c[0x0][0x218] ;  /* 0x00008600ff107b82 */ /* 0x000f700000000a00 */
[----:B------:R-:W5:Y:S01]  /*0090*/  LDC.64 R26, c[0x0][0x210] ;  /* 0x00008400ff1a7b82 */ /* 0x000f620000000a00 */
[----:B-1----:R-:W-:Y:S01]  /*00a0*/  IMAD.SHL.U32 R3, R0, 0x4, RZ ;  /* 0x0000000400037824 */ /* 0x002fe200078e00ff */
[----:B---3--:R-:W-:-:S04]  /*00b0*/  SHF.L.U32 R2, R2, 0x5, RZ ;  /* 0x0000000502027819 */ /* 0x008fc800000006ff */
[----:B------:R-:W-:-:S04]  /*00c0*/  LOP3.LUT R24, R2, 0x1c, R3, 0xf8, !PT ;  /* 0x0000001c02187812 */ /* 0x000fc800078ef803 */
[C---:B------:R-:W-:Y:S01]  /*00d0*/  ISETP.GE.AND P2, PT, R24.reuse, 0x18, PT ;  /* 0x000000181800780c */ /* 0x040fe20003f46270 */
[----:B--2---:R-:W-:-:S12]  /*00e0*/  IMAD.WIDE R12, R24, 0x4, R12 ;  /* 0x00000004180c7825 */ /* 0x004fd800078e020c */
[----:B------:R1:W2:Y:S01]  /*00f0*/  @!P2 LDG.E.EL.128 R4, desc[UR6][R12.64] ;  /* 0x000000060c04a981 */ /* 0x0002a2000c2e1d00 */
[----:B------:R-:W-:Y:S02]  /*0100*/  SHF.R.U32.HI R18, RZ, 0x3, R0 ;  /* 0x00000003ff127819 */ /* 0x000fe40000011600 */
[----:B------:R-:W-:Y:S02]  /*0110*/  CS2R R14, SRZ ;  /* 0x00000000000e7805 */ /* 0x000fe4000001ff00 */
[----:B----4-:R-:W-:Y:S01]  /*0120*/  SHF.L.U32 R3, R8, 0x5, RZ ;  /* 0x0000000508037819 */ /* 0x010fe200000006ff */
[----:B-----5:R-:W-:Y:S01]  /*0130*/  IMAD.WIDE R22, R24, 0x4, R16 ;  /* 0x0000000418167825 */ /* 0x020fe200078e0210 */
[----:B------:R-:W-:Y:S02]  /*0140*/  SGXT.U32 R18, R18, 0x4 ;  /* 0x000000041212781a */ /* 0x000fe40000000000 */
[----:B------:R-:W-:Y:S02]  /*0150*/  CS2R R8, SRZ ;  /* 0x0000000000087805 */ /* 0x000fe4000001ff00 */
[----:B------:R-:W-:-:S02]  /*0160*/  CS2R R10, SRZ ;  /* 0x00000000000a7805 */ /* 0x000fc4000001ff00 */
[----:B------:R-:W-:Y:S02]  /*0170*/  LOP3.LUT R19, R3, R18, RZ, 0xfc, !PT ;  /* 0x0000001203137212 */ /* 0x000fe400078efcff */
[----:B-1----:R-:W-:Y:S02]  /*0180*/  CS2R R12, SRZ ;  /* 0x00000000000c7805 */ /* 0x002fe4000001ff00 */
[----:B------:R-:W-:Y:S02]  /*0190*/  LOP3.LUT R21, R3, 0x10, R18, 0xfe, !PT ;  /* 0x0000001003157812 */ /* 0x000fe400078efe12 */
[----:B------:R-:W-:Y:S02]  /*01a0*/  ISETP.LT.AND P1, PT, R19, 0x100, !P2 ;  /* 0x000001001300780c */ /* 0x000fe40005721270 */
[C---:B------:R-:W-:Y:S01]  /*01b0*/  ISETP.LT.AND P0, PT, R21.reuse, 0x100, !P2 ;  /* 0x000001001500780c */ /* 0x040fe20005701270 */
[----:B------:R-:W-:Y:S01]  /*01c0*/  IMAD R21, R21, 0x18, R24 ;  /* 0x0000001815157824 */ /* 0x000fe200078e0218 */
[----:B------:R1:W3:Y:S01]  /*01d0*/  @!P2 LDG.E.EL.128 R12, desc[UR6][R22.64] ;  /* 0x00000006160ca981 */ /* 0x0002e2000c2e1d00 */
[----:B------:R-:W-:-:S02]  /*01e0*/  CS2R R16, SRZ ;  /* 0x0000000000107805 */ /* 0x000fc4000001ff00 */
[----:B0-----:R-:W-:-:S04]  /*01f0*/  IMAD.WIDE R28, R21, 0x4, R26 ;  /* 0x00000004151c7825 */ /* 0x001fc800078e021a */
[----:B-1----:R-:W-:Y:S01]  /*0200*/  IMAD R22, R19, 0x18, R24 ;  /* 0x0000001813167824 */ /* 0x002fe200078e0218 */
[----:B------:R-:W-:-:S03]  /*0210*/  CS2R R18, SRZ ;  /* 0x0000000000127805 */ /* 0x000fc6000001ff00 */
[----:B------:R-:W4:Y:S01]  /*0220*/  @P0 LDG.E.EL.128 R8, desc[UR6][R28.64] ;  /* 0x000000061c080981 */ /* 0x000f22000c2e1d00 */
[----:B------:R-:W-:-:S05]  /*0230*/  IMAD.WIDE R26, R22, 0x4, R26 ;  /* 0x00000004161a7825 */ /* 0x000fca00078e021a */
[----:B------:R0:W3:Y:S01]  /*0240*/  @P1 LDG.E.EL.128 R16, desc[UR6][R26.64] ;  /* 0x000000061a101981 */ /* 0x0000e2000c2e1d00 */
[----:B--2---:R-:W-:Y:S01]  /*0250*/  FADD R20, R4, 9.9999997473787516356e-06 ;  /* 0x3727c5ac04147421 */ /* 0x004fe20000000000 */
[----:B------:R-:W-:-:S03]  /*0260*/  FADD R25, R5, 9.9999997473787516356e-06 ;  /* 0x3727c5ac05197421 */ /* 0x000fc60000000000 */
[----:B0-----:R-:W0:Y:S01]  /*0270*/  MUFU.SQRT R27, R20 ;  /* 0x00000014001b7308 */ /* 0x001e220000002000 */
[----:B------:R-:W-:-:S07]  /*0280*/  FADD R5, R6, 9.9999997473787516356e-06 ;  /* 0x3727c5ac06057421 */ /* 0x000fce0000000000 */
[----:B------:R-:W1:Y:S01]  /*0290*/  MUFU.SQRT R28, R25 ;  /* 0x00000019001c7308 */ /* 0x000e620000002000 */
[----:B0-----:R-:W-:-:S07]  /*02a0*/  FSETP.GT.AND P6, PT, R27, 8.50705917302346158658e+37, PT ;  /* 0x7e8000001b00780b */ /* 0x001fce0003fc4000 */
[----:B------:R-:W0:Y:S01]  /*02b0*/  MUFU.SQRT R5, R5 ;  /* 0x0000000500057308 */ /* 0x000e220000002000 */
[C---:B------:R-:W-:Y:S01]  /*02c0*/  FSETP.GEU.AND P3, PT, R27.reuse, 1.175494350822287508e-38, PT ;  /* 0x008000001b00780b */ /* 0x040fe20003f6e000 */
[----:B------:R-:W-:Y:S01]  /*02d0*/  IMAD.MOV.U32 R4, RZ, RZ, 0x3e800000 ;  /* 0x3e800000ff047424 */ /* 0x000fe200078e00ff */
[C---:B-1----:R-:W-:Y:S02]  /*02e0*/  FSETP.GT.AND P4, PT, R28.reuse, 8.50705917302346158658e+37, PT ;  /* 0x7e8000001c00780b */ /* 0x042fe40003f84000 */
[----:B------:R-:W-:Y:S02]  /*02f0*/  FSETP.GEU.AND P5, PT, R28, 1.175494350822287508e-38, PT ;  /* 0x008000001c00780b */ /* 0x000fe40003fae000 */
[----:B------:R-:W-:Y:S01]  /*0300*/  FSEL R6, R4, 1, P6 ;  /* 0x3f80000004067808 */ /* 0x000fe20003000000 */
[----:B------:R-:W-:Y:S01]  /*0310*/  @P6 FMUL R27, R27, 0.25 ;  /* 0x3e8000001b1b6820 */ /* 0x000fe20000400000 */
[----:B0-----:R-:W-:-:S05]  /*0320*/  FSETP.GT.AND P6, PT, R5, 8.50705917302346158658e+37, PT ;  /* 0x7e8000000500780b */ /* 0x001fca0003fc4000 */
[----:B------:R-:W-:Y:S01]  /*0330*/  @!P3 FMUL R27, R27, 16777216 ;  /* 0x4b8000001b1bb820 */ /* 0x000fe20000400000 */
[----:B------:R-:W-:Y:S01]  /*0340*/  @!P3 FMUL R6, R6, 16777216 ;  /* 0x4b8000000606b820 */ /* 0x000fe20000400000 */
[----:B------:R-:W-:Y:S01]  /*0350*/  FSETP.GEU.AND P3, PT, R5, 1.175494350822287508e-38, PT ;  /* 0x008000000500780b */ /* 0x000fe20003f6e000 */
[----:B------:R-:W-:Y:S01]  /*0360*/  @P4 FMUL R28, R28, 0.25 ;  /* 0x3e8000001c1c4820 */ /* 0x000fe20000400000 */
[C---:B---3--:R-:W-:Y:S01]  /*0370*/  FADD R23, -R15.reuse, R19 ;  /* 0x000000130f177221 */ /* 0x048fe20000000100 */
[----:B----4-:R-:W-:Y:S01]  /*0380*/  FADD R20, -R15, R11 ;  /* 0x0000000b0f147221 */ /* 0x010fe20000000100 */
[----:B------:R-:W-:Y:S01]  /*0390*/  FADD R19, -R14, R10 ;  /* 0x0000000a0e137221 */ /* 0x000fe20000000100 */
[----:B------:R-:W-:Y:S01]  /*03a0*/  @!P5 FMUL R28, R28, 16777216 ;  /* 0x4b8000001c1cd820 */ /* 0x000fe20000400000 */
[----:B------:R-:W0:Y:S01]  /*03b0*/  LDC.64 R10, c[0x0][0x228] ;  /* 0x00008a00ff0a7b82 */ /* 0x000e220000000a00 */
[----:B------:R-:W-:Y:S02]  /*03c0*/  @P6 FMUL R5, R5, 0.25 ;  /* 0x3e80000005056820 */ /* 0x000fe40000400000 */
[----:B------:R1:W2:Y:S01]  /*03d0*/  MUFU.RCP R26, R28 ;  /* 0x0000001c001a7308 */ /* 0x0002a20000001000 */
[----:B------:R-:W-:-:S03]  /*03e0*/  FSEL R15, R4, 1, P4 ;  /* 0x3f800000040f7808 */ /* 0x000fc60002000000 */
[----:B------:R-:W-:-:S04]  /*03f0*/  @!P3 FMUL R5, R5, 16777216 ;  /* 0x4b8000000505b820 */ /* 0x000fc80000400000 */
[----:B------:R-:W3:Y:S01]  /*0400*/  MUFU.RCP R25, R27 ;  /* 0x0000001b00197308 */ /* 0x000ee20000001000 */
[----:B-1----:R-:W1:Y:S01]  /*0410*/  LDC.64 R28, c[0x0][0x230] ;  /* 0x00008c00ff1c7b82 */ /* 0x002e620000000a00 */
[----:B------:R-:W-:Y:S01]  /*0420*/  @!P5 FMUL R15, R15, 16777216 ;  /* 0x4b8000000f0fd820 */ /* 0x000fe20000400000 */
[C---:B------:R-:W-:Y:S01]  /*0430*/  FADD R9, -R13.reuse, R9 ;  /* 0x000000090d097221 */ /* 0x040fe20000000100 */
[----:B------:R-:W-:-:S04]  /*0440*/  FADD R13, -R13, R17 ;  /* 0x000000110d0d7221 */ /* 0x000fc80000000100 */
[----:B------:R-:W4:Y:S01]  /*0450*/  MUFU.RCP R5, R5 ;  /* 0x0000000500057308 */ /* 0x000f220000001000 */
[----:B------:R-:W-:Y:S01]  /*0460*/  FADD R17, -R12, R16 ;  /* 0x000000100c117221 */ /* 0x000fe20000000100 */
[----:B--2---:R-:W-:Y:S01]  /*0470*/  FMUL R26, R26, R15 ;  /* 0x0000000f1a1a7220 */ /* 0x004fe20000400000 */
[----:B------:R-:W-:Y:S01]  /*0480*/  FSEL R16, R4, 1, P6 ;  /* 0x3f80000004107808 */ /* 0x000fe20003000000 */
[----:B------:R-:W-:Y:S01]  /*0490*/  FADD R18, -R14, R18 ;  /* 0x000000120e127221 */ /* 0x000fe20000000100 */
[----:B------:R-:W-:Y:S01]  /*04a0*/  FADD R8, -R12, R8 ;  /* 0x000000080c087221 */ /* 0x000fe20000000100 */
[----:B---3--:R-:W-:Y:S01]  /*04b0*/  FMUL R6, R25, R6 ;  /* 0x0000000619067220 */ /* 0x008fe20000400000 */
[----:B------:R-:W-:Y:S01]  /*04c0*/  FMUL R25, R13, R26 ;  /* 0x0000001a0d197220 */ /* 0x000fe20000400000 */
[----:B------:R-:W-:Y:S02]  /*04d0*/  CS2R R12, SRZ ;  /* 0x00000000000c7805 */ /* 0x000fe4000001ff00 */
[----:B------:R-:W-:Y:S01]  /*04e0*/  CS2R R14, SRZ ;  /* 0x00000000000e7805 */ /* 0x000fe2000001ff00 */
[----:B------:R-:W-:Y:S01]  /*04f0*/  @!P3 FMUL R16, R16, 16777216 ;  /* 0x4b8000001010b820 */ /* 0x000fe20000400000 */
[----:B0-----:R-:W-:-:S04]  /*0500*/  IMAD.WIDE R10, R24, 0x4, R10 ;  /* 0x00000004180a7825 */ /* 0x001fc800078e020a */
[-C--:B------:R-:W-:Y:S01]  /*0510*/  FMUL R17, R17, R6.reuse ;  /* 0x0000000611117220 */ /* 0x080fe20000400000 */
[----:B------:R-:W-:Y:S01]  /*0520*/  FMUL R6, R8, R6 ;  /* 0x0000000608067220 */ /* 0x000fe20000400000 */
[----:B----4-:R-:W-:Y:S01]  /*0530*/  FMUL R16, R5, R16 ;  /* 0x0000001005107220 */ /* 0x010fe20000400000 */
[----:B------:R-:W-:Y:S01]  /*0540*/  FMUL R5, R9, R26 ;  /* 0x0000001a09057220 */ /* 0x000fe20000400000 */
[----:B------:R0:W2:Y:S01]  /*0550*/  @!P2 LDG.E.EL.128 R12, desc[UR6][R10.64] ;  /* 0x000000060a0ca981 */ /* 0x0000a2000c2e1d00 */
[----:B------:R-:W-:Y:S01]  /*0560*/  CS2R R8, SRZ ;  /* 0x0000000000087805 */ /* 0x000fe2000001ff00 */
[----:B-1----:R-:W-:-:S04]  /*0570*/  IMAD.WIDE R28, R24, 0x4, R28 ;  /* 0x00000004181c7825 */ /* 0x002fc800078e021c */
[----:B------:R-:W-:Y:S01]  /*0580*/  FADD R7, R7, 9.9999997473787516356e-06 ;  /* 0x3727c5ac07077421 */ /* 0x000fe20000000000 */
[----:B------:R-:W1:Y:S01]  /*0590*/  LDC.64 R26, c[0x0][0x238] ;  /* 0x00008e00ff1a7b82 */ /* 0x000e620000000a00 */
[----:B0-----:R-:W-:-:S06]  /*05a0*/  CS2R R10, SRZ ;  /* 0x00000000000a7805 */ /* 0x001fcc000001ff00 */
[----:B------:R1:W2:Y:S01]  /*05b0*/  @!P2 LDG.E.EL.128 R8, desc[UR6][R28.64] ;  /* 0x000000061c08a981 */ /* 0x0002a2000c2e1d00 */
[----:B------:R-:W0:Y:S02]  /*05c0*/  MUFU.SQRT R24, R7 ;  /* 0x0000000700187308 */ /* 0x000e240000002000 */
[C---:B0-----:R-:W-:Y:S02]  /*05d0*/  FSETP.GT.AND P2, PT, R24.reuse, 8.50705917302346158658e+37, PT ;  /* 0x7e8000001800780b */ /* 0x041fe40003f44000 */
[----:B------:R-:W-:-:S11]  /*05e0*/  FSETP.GEU.AND P3, PT, R24, 1.175494350822287508e-38, PT ;  /* 0x008000001800780b */ /* 0x000fd60003f6e000 */
[----:B------:R-:W-:-:S04]  /*05f0*/  @P2 FMUL R24, R24, 0.25 ;  /* 0x3e80000018182820 */ /* 0x000fc80000400000 */
[----:B------:R-:W-:-:S04]  /*0600*/  @!P3 FMUL R24, R24, 16777216 ;  /* 0x4b8000001818b820 */ /* 0x000fc80000400000 */
[----:B------:R2:W0:Y:S01]  /*0610*/  MUFU.RCP R7, R24 ;  /* 0x0000001800077308 */ /* 0x0004220000001000 */
[----:B------:R-:W-:-:S05]  /*0620*/  FSEL R4, R4, 1, P2 ;  /* 0x3f80000004047808 */ /* 0x000fca0001000000 */
[----:B------:R-:W-:Y:S01]  /*0630*/  @!P3 FMUL R4, R4, 16777216 ;  /* 0x4b8000000404b820 */ /* 0x000fe20000400000 */
[----:B-1----:R-:W-:-:S04]  /*0640*/  IMAD.WIDE R28, R22, 0x4, R26 ;  /* 0x00000004161c7825 */ /* 0x002fc800078e021a */
[----:B------:R-:W-:Y:S01]  /*0650*/  FMUL R22, R19, R16 ;  /* 0x0000001013167220 */ /* 0x000fe20000400000 */
[----:B------:R-:W-:-:S04]  /*0660*/  IMAD.WIDE R26, R21, 0x4, R26 ;  /* 0x00000004151a7825 */ /* 0x000fc800078e021a */
[-CC-:B--2---:R-:W-:Y:S01]  /*0670*/  FFMA R24, R17, R12.reuse, R8.reuse ;  /* 0x0000000c11187223 */ /* 0x184fe20000000008 */
[----:B------:R-:W-:Y:S01]  /*0680*/  FFMA R8, R6, R12, R8 ;  /* 0x0000000c06087223 */ /* 0x000fe20000000008 */
[-CC-:B------:R-:W-:Y:S01]  /*0690*/  FFMA R25, R25, R13.reuse, R9.reuse ;  /* 0x0000000d19197223 */ /* 0x180fe20000000009 */
[----:B0-----:R-:W-:Y:S01]  /*06a0*/  FMUL R12, R7, R4 ;  /* 0x00000004070c7220 */ /* 0x001fe20000400000 */
[----:B------:R-:W-:Y:S01]  /*06b0*/  FFMA R9, R5, R13, R9 ;  /* 0x0000000d05097223 */ /* 0x000fe20000000009 */
[----:B------:R-:W-:Y:S02]  /*06c0*/  CS2R R4, SRZ ;  /* 0x0000000000047805 */ /* 0x000fe4000001ff00 */
[----:B------:R-:W-:Y:S01]  /*06d0*/  CS2R R6, SRZ ;  /* 0x0000000000067805 */ /* 0x000fe2000001ff00 */
[----:B------:R-:W-:Y:S01]  /*06e0*/  FMUL R13, R18, R16 ;  /* 0x00000010120d7220 */ /* 0x000fe20000400000 */
[----:B------:R-:W-:Y:S02]  /*06f0*/  CS2R R16, SRZ ;  /* 0x0000000000107805 */ /* 0x000fe4000001ff00 */
[----:B------:R-:W-:-:S02]  /*0700*/  CS2R R18, SRZ ;  /* 0x0000000000127805 */ /* 0x000fc4000001ff00 */
[----:B------:R0:W2:Y:S04]  /*0710*/  @P1 LDG.E.EL.128 R4, desc[UR6][R28.64] ;  /* 0x000000061c041981 */ /* 0x0000a8000c2e1d00 */
[----:B------:R1:W3:Y:S01]  /*0720*/  @P0 LDG.E.EL.128 R16, desc[UR6][R26.64] ;  /* 0x000000061a100981 */ /* 0x0002e2000c2e1d00 */
[----:B------:R-:W4:Y:S01]  /*0730*/  S2UR UR5, SR_CgaCtaId ;  /* 0x00000000000579c3 */ /* 0x000f220000008800 */
[-CC-:B------:R-:W-:Y:S01]  /*0740*/  FFMA R13, R13, R14.reuse, R10.reuse ;  /* 0x0000000e0d0d7223 */ /* 0x180fe2000000000a */
[----:B------:R-:W-:Y:S01]  /*0750*/  FFMA R21, R22, R14, R10 ;  /* 0x0000000e16157223 */ /* 0x000fe2000000000a */
[----:B------:R-:W-:Y:S01]  /*0760*/  SHF.L.U32 R10, R0, 0x7, RZ ;  /* 0x00000007000a7819 */ /* 0x000fe200000006ff */
[----:B------:R-:W-:Y:S01]  /*0770*/  UMOV UR4, 0x400 ;  /* 0x0000040000047882 */ /* 0x000fe20000000000 */
[----:B0-----:R-:W-:-:S02]  /*0780*/  SHF.R.U32.HI R29, RZ, 0x3, R0 ;  /* 0x00000003ff1d7819 */ /* 0x001fc40000011600 */
[----:B------:R-:W-:Y:S02]  /*0790*/  LOP3.LUT R10, R10, 0x380, RZ, 0xc0, !PT ;  /* 0x000003800a0a7812 */ /* 0x000fe400078ec0ff */
[----:B------:R-:W-:Y:S01]  /*07a0*/  SGXT.U32 R29, R29, 0x4 ;  /* 0x000000041d1d781a */ /* 0x000fe20000000000 */
[-C--:B------:R-:W-:Y:S01]  /*07b0*/  FMUL R22, R23, R12.reuse ;  /* 0x0000000c17167220 */ /* 0x080fe20000400000 */
[----:B-1----:R-:W-:Y:S01]  /*07c0*/  FMUL R26, R20, R12 ;  /* 0x0000000c141a7220 */ /* 0x002fe20000400000 */
[C---:B------:R-:W-:Y:S02]  /*07d0*/  LOP3.LUT R12, R10.reuse, 0x20, RZ, 0xfc, !PT ;  /* 0x000000200a0c7812 */ /* 0x040fe400078efcff */
[C---:B------:R-:W-:Y:S02]  /*07e0*/  LOP3.LUT R14, R10.reuse, 0x40, RZ, 0xfc, !PT ;  /* 0x000000400a0e7812 */ /* 0x040fe400078efcff */
[C---:B------:R-:W-:Y:S01]  /*07f0*/  LOP3.LUT R20, R10.reuse, R29, RZ, 0xfc, !PT ;  /* 0x0000001d0a147212 */ /* 0x040fe200078efcff */
[----:B----4-:R-:W-:Y:S01]  /*0800*/  UPRMT UR4, UR5, 0x654, UR4 ;  /* 0x0000065405047896 */ /* 0x010fe20008000004 */
[----:B------:R-:W-:-:S05]  /*0810*/  LOP3.LUT R28, R10, 0x60, RZ, 0xfc, !PT ;  /* 0x000000600a1c7812 */ /* 0x000fca00078efcff */
[----:B------:R-:W-:Y:S02]  /*0820*/  LEA.HI R23, R10, UR4, RZ, 0x1f ;  /* 0x000000040a177c11 */ /* 0x000fe4000f8ff8ff */
[----:B------:R-:W-:Y:S02]  /*0830*/  LEA.HI R27, R12, UR4, RZ, 0x1f ;  /* 0x000000040c1b7c11 */ /* 0x000fe4000f8ff8ff */
[----:B------:R-:W-:Y:S01]  /*0840*/  LEA.HI R29, R14, UR4, RZ, 0x1f ;  /* 0x000000040e1d7c11 */ /* 0x000fe2000f8ff8ff */
[----:B------:R-:W-:Y:S01]  /*0850*/  IMAD R12, R20, 0x4, R23 ;  /* 0x00000004140c7824 */ /* 0x000fe200078e0217 */
[----:B------:R-:W-:Y:S01]  /*0860*/  LEA.HI R28, R28, UR4, RZ, 0x1f ;  /* 0x000000041c1c7c11 */ /* 0x000fe2000f8ff8ff */
[----:B------:R-:W-:Y:S01]  /*0870*/  FFMA R22, R22, R15, R11 ;  /* 0x0000000f16167223 */ /* 0x000fe2000000000b */
[C---:B------:R-:W-:Y:S01]  /*0880*/  LEA R10, R20.reuse, R27, 0x2 ;  /* 0x0000001b140a7211 */ /* 0x040fe200078e10ff */
[C---:B------:R-:W-:Y:S01]  /*0890*/  IMAD R14, R20.reuse, 0x4, R29 ;  /* 0x00000004140e7824 */ /* 0x040fe200078e021d */
[----:B------:R-:W-:Y:S01]  /*08a0*/  LEA R20, R20, R28, 0x2 ;  /* 0x0000001c14147211 */ /* 0x000fe200078e10ff */
[----:B------:R-:W-:Y:S01]  /*08b0*/  FFMA R26, R26, R15, R11 ;  /* 0x0000000f1a1a7223 */ /* 0x000fe2000000000b */
[----:B--2---:R-:W-:Y:S01]  /*08c0*/  FADD R23, R24, R4 ;  /* 0x0000000418177221 */ /* 0x004fe20000000000 */
[----:B------:R-:W-:Y:S01]  /*08d0*/  FADD R5, R25, R5 ;  /* 0x0000000519057221 */ /* 0x000fe20000000000 */
[----:B------:R-:W-:Y:S01]  /*08e0*/  FADD R13, R13, R6 ;  /* 0x000000060d0d7221 */ /* 0x000fe20000000000 */
[----:B------:R-:W-:Y:S01]  /*08f0*/  FADD R7, R22, R7 ;  /* 0x0000000716077221 */ /* 0x000fe20000000000 */
[----:B---3--:R-:W-:Y:S01]  /*0900*/  FADD R15, R8, R16 ;  /* 0x00000010080f7221 */ /* 0x008fe20000000000 */
[----:B------:R-:W-:Y:S01]  /*0910*/  STS [R12], R23 ;  /* 0x000000170c007388 */ /* 0x000fe20000000800 */
[----:B------:R-:W-:Y:S01]  /*0920*/  FADD R17, R9, R17 ;  /* 0x0000001109117221 */ /* 0x000fe20000000000 */
[----:B------:R-:W-:Y:S01]  /*0930*/  FADD R21, R21, R18 ;  /* 0x0000001215157221 */ /* 0x000fe20000000000 */
[----:B------:R-:W-:Y:S01]  /*0940*/  FADD R19, R26, R19 ;  /* 0x000000131a137221 */ /* 0x000fe20000000000 */
[----:B------:R-:W-:Y:S01]  /*0950*/  STS [R10+0x80], R5 ;  /* 0x000080050a007388 */ /* 0x000fe20000000800 */
[C---:B------:R-:W-:Y:S01]  /*0960*/  IMAD.SHL.U32 R4, R0.reuse, 0x2, RZ ;  /* 0x0000000200047824 */ /* 0x040fe200078e00ff */
[----:B------:R-:W-:Y:S01]  /*0970*/  SHF.L.U32 R22, R0, 0x2, RZ ;  /* 0x0000000200167819 */ /* 0x000fe200000006ff */
[----:B------:R-:W0:Y:S01]  /*0980*/  LDC.64 R8, c[0x0][0x240] ;  /* 0x00009000ff087b82 */ /* 0x000e220000000a00 */
[----:B------:R-:W-:Y:S04]  /*0990*/  STS [R14+0x100], R13 ;  /* 0x0001000d0e007388 */ /* 0x000fe80000000800 */
[----:B------:R-:W-:Y:S04]  /*09a0*/  STS [R20+0x180], R7 ;  /* 0x0001800714007388 */ /* 0x000fe80000000800 */
[----:B------:R1:W-:Y:S04]  /*09b0*/  STS [R12+0x40], R15 ;  /* 0x0000400f0c007388 */ /* 0x0003e80000000800 */
[----:B------:R2:W-:Y:S04]  /*09c0*/  STS [R10+0xc0], R17 ;  /* 0x0000c0110a007388 */ /* 0x0005e80000000800 */
[----:B------:R-:W-:Y:S04]  /*09d0*/  STS [R14+0x140], R21 ;  /* 0x000140150e007388 */ /* 0x000fe80000000800 */
[----:B------:R-:W-:Y:S01]  /*09e0*/  STS [R20+0x1c0], R19 ;  /* 0x0001c01314007388 */ /* 0x000fe20000000800 */
[----:B------:R-:W-:-:S02]  /*09f0*/  LOP3.LUT R4, R4, 0xf0, RZ, 0xc0, !PT ;  /* 0x000000f004047812 */ /* 0x000fc400078ec0ff */
[----:B------:R-:W-:-:S03]  /*0a00*/  LOP3.LUT R11, R22, 0x1fc, RZ, 0xc0, !PT ;  /* 0x000001fc160b7812 */ /* 0x000fc600078ec0ff */
[----:B------:R-:W-:-:S05]  /*0a10*/  VIADD R4, R4, UR4 ;  /* 0x0000000404047c36 */ /* 0x000fca0008000000 */
[----:B------:R-:W-:Y:S01]  /*0a20*/  LEA R4, R11, R4, 0x2 ;  /* 0x000000040b047211 */ /* 0x000fe200078e10ff */
[----:B------:R-:W-:Y:S01]  /*0a30*/  BAR.SYNC.DEFER_BLOCKING 0x0 ;  /* 0x0000000000007b1d */ /* 0x000fe20000010000 */
[----:B------:R-:W-:-:S04]  /*0a40*/  LOP3.LUT R3, R3, 0x1c, R22, 0xf8, !PT ;  /* 0x0000001c03037812 */ /* 0x000fc800078ef816 */
[----:B------:R-:W-:-:S04]  /*0a50*/  SHF.R.S32.HI R16, RZ, 0x1f, R3 ;  /* 0x0000001fff107819 */ /* 0x000fc80000011403 */
[----:B------:R-:W-:Y:S02]  /*0a60*/  LEA.HI R16, R16, R3, RZ, 0x6 ;  /* 0x0000000310107211 */ /* 0x000fe400078f30ff */
[----:B-1----:R-:W-:Y:S01]  /*0a70*/  SHF.R.U32.HI R15, RZ, 0x3, R0 ;  /* 0x00000003ff0f7819 */ /* 0x002fe20000011600 */
[----:B------:R-:W1:Y:S01]  /*0a80*/  LDS.128 R4, [R4] ;  /* 0x0000000004047984 */ /* 0x000e620000000c00 */
[----:B------:R-:W-:Y:S02]  /*0a90*/  LOP3.LUT R0, R16, 0xffffffc0, RZ, 0xc0, !PT ;  /* 0xffffffc010007812 */ /* 0x000fe400078ec0ff */
[----:B------:R-:W-:-:S03]  /*0aa0*/  SGXT.U32 R15, R15, 0x4 ;  /* 0x000000040f0f781a */ /* 0x000fc60000000000 */
[----:B------:R-:W-:Y:S01]  /*0ab0*/  IMAD.IADD R13, R3, 0x1, -R0 ;  /* 0x00000001030d7824 */ /* 0x000fe200078e0a00 */
[----:B------:R-:W-:Y:S02]  /*0ac0*/  LOP3.LUT R0, R11, 0x200, RZ, 0xfc, !PT ;  /* 0x000002000b007812 */ /* 0x000fe400078efcff */
[----:B------:R-:W-:Y:S02]  /*0ad0*/  SHF.R.S32.HI R16, RZ, 0x6, R16 ;  /* 0x00000006ff107819 */ /* 0x000fe40000011410 */
[----:B------:R-:W-:Y:S02]  /*0ae0*/  ISETP.GE.AND P0, PT, R3, 0x100, PT ;  /* 0x000001000300780c */ /* 0x000fe40003f06270 */
[----:B------:R-:W-:Y:S02]  /*0af0*/  LOP3.LUT R3, R2, R15, RZ, 0xfc, !PT ;  /* 0x0000000f02037212 */ /* 0x000fe400078efcff */
[----:B--2---:R-:W-:Y:S01]  /*0b00*/  SHF.R.U32.HI R10, RZ, 0x1, R0 ;  /* 0x00000001ff0a7819 */ /* 0x004fe20000011600 */
[----:B------:R-:W-:Y:S01]  /*0b10*/  IMAD R13, R16, 0x600, R13 ;  /* 0x00000600100d7824 */ /* 0x000fe200078e020d */
[----:B------:R-:W-:-:S02]  /*0b20*/  LOP3.LUT R0, R2, 0x10, R15, 0xfe, !PT ;  /* 0x0000001002007812 */ /* 0x000fc400078efe0f */
[C---:B------:R-:W-:Y:S02]  /*0b30*/  ISETP.LT.AND P1, PT, R3.reuse, 0x18, !P0 ;  /* 0x000000180300780c */ /* 0x040fe40004721270 */
[----:B------:R-:W-:Y:S02]  /*0b40*/  ISETP.LT.AND P0, PT, R0, 0x18, !P0 ;  /* 0x000000180000780c */ /* 0x000fe40004701270 */
[----:B------:R-:W-:Y:S02]  /*0b50*/  LEA R3, R3, R13, 0x6 ;  /* 0x0000000d03037211 */ /* 0x000fe400078e30ff */
[----:B------:R-:W-:-:S03]  /*0b60*/  LOP3.LUT R10, R10, 0x1f0, RZ, 0xc0, !PT ;  /* 0x000001f00a0a7812 */ /* 0x000fc600078ec0ff */
[----:B0-----:R-:W-:-:S04]  /*0b70*/  IMAD.WIDE R2, R3, 0x4, R8 ;  /* 0x0000000403027825 */ /* 0x001fc800078e0208 */
[----:B------:R-:W-:-:S05]  /*0b80*/  VIADD R10, R10, UR4 ;  /* 0x000000040a0a7c36 */ /* 0x000fca0008000000 */
[----:B------:R-:W-:Y:S01]  /*0b90*/  LEA R10, R11, R10, 0x2 ;  /* 0x0000000a0b0a7211 */ /* 0x000fe200078e10ff */
[----:B-1----:R0:W-:Y:S02]  /*0ba0*/  @P1 STG.E.128 desc[UR6][R2.64], R4 ;  /* 0x0000000402001986 */ /* 0x0021e4000c101d06 */
[----:B0-----:R-:W-:Y:S05]  /*0bb0*/  @!P0 EXIT ;  /* 0x000000000000894d */ /* 0x001fea0003800000 */
[----:B0-----:R-:W0:Y:S01]  /*0bc0*/  LDS.128 R4, [R10+0x800] ;  /* 0x000800000a047984 */ /* 0x001e220000000c00 */
[----:B------:R-:W-:-:S05]  /*0bd0*/  LEA R13, R0, R13, 0x6 ;  /* 0x0000000d000d7211 */ /* 0x000fca00078e30ff */
[----:B------:R-:W-:-:S05]  /*0be0*/  IMAD.WIDE R8, R13, 0x4, R8 ;  /* 0x000000040d087825 */ /* 0x000fca00078e0208 */
[----:B0-----:R-:W-:Y:S01]  /*0bf0*/  STG.E.128 desc[UR6][R8.64], R4 ;  /* 0x0000000408007986 */ /* 0x001fe2000c101d06 */
[----:B------:R-:W-:Y:S05]  /*0c00*/  EXIT ;  /* 0x000000000000794d */ /* 0x000fea0003800000 */
.L_x_0:
[----:B------:R-:W-:-:S00]  /*0c10*/  BRA `(.L_x_0) ;  /* 0xfffffffc00fc7947 */ /* 0x000fc0000383ffff */
[----:B------:R-:W-:-:S00]  /*0c20*/  NOP ;  /* 0x0000000000007918 */ /* 0x000fc00000000000 */
        /* <DEDUP_REMOVED lines=13> */
.L_x_1:


//--------------------- .nv.global.init           --------------------------
	.section	.nv.global.init,"aw",@progbits
.nv.global.init:
	.type		_$_str,@object
	.size		_$_str,(_$_str_$_2 - _$_str)
_$_str:
        /*0000*/ 	.byte	0x5f, 0x5f, 0x43, 0x55, 0x44, 0x41, 0x5f, 0x46, 0x54, 0x5a, 0x00
	.type		_$_str_$_2,@object
	.size		_$_str_$_2,(.L_1 - _$_str_$_2)
_$_str_$_2:
        /*000b*/ 	.byte	0x5f, 0x5f, 0x43, 0x55, 0x44, 0x41, 0x5f, 0x50, 0x52, 0x45, 0x43, 0x5f, 0x53, 0x51, 0x52, 0x54
        /*001b*/ 	.byte	0x00
.L_1:


//--------------------- .nv.shared.triton_poi_fused__native_batch_norm_legit_no_training_add_9 --------------------------
	.section	.nv.shared.triton_poi_fused__native_batch_norm_legit_no_training_add_9,"aw",@nobits
	.sectionflags	@""
	.align	16
	.zero		1024


//--------------------- .nv.constant0.triton_poi_fused__native_batch_norm_legit_no_training_add_9 --------------------------
	.section	.nv.constant0.triton_poi_fused__native_batch_norm_legit_no_training_add_9,"a",@progbits
	.sectionflags	@""
	.align	4
.nv.constant0.triton_poi_fused__native_batch_norm_legit_no_training_add_9:
	.zero		592
